//
// Generated by NVIDIA NVVM Compiler
//
// Compiler Build ID: CL-36424714
// Cuda compilation tools, release 13.0, V13.0.88
// Based on NVVM 20.0.0
//

.version 9.0
.target sm_100
.address_size 64

	// .globl	_Z15coo_spmv_kernelPKmS0_PKdS2_Pdm

.visible .entry _Z15coo_spmv_kernelPKmS0_PKdS2_Pdm(
	.param .u64 .ptr .align 1 _Z15coo_spmv_kernelPKmS0_PKdS2_Pdm_param_0,
	.param .u64 .ptr .align 1 _Z15coo_spmv_kernelPKmS0_PKdS2_Pdm_param_1,
	.param .u64 .ptr .align 1 _Z15coo_spmv_kernelPKmS0_PKdS2_Pdm_param_2,
	.param .u64 .ptr .align 1 _Z15coo_spmv_kernelPKmS0_PKdS2_Pdm_param_3,
	.param .u64 .ptr .align 1 _Z15coo_spmv_kernelPKmS0_PKdS2_Pdm_param_4,
	.param .u64 _Z15coo_spmv_kernelPKmS0_PKdS2_Pdm_param_5
)
{
	.reg .pred 	%p<2>;
	.reg .b32 	%r<5>;
	.reg .b64 	%rd<23>;
	.reg .b64 	%fd<5>;

	ld.param.u64 	%rd2, [_Z15coo_spmv_kernelPKmS0_PKdS2_Pdm_param_0];
	ld.param.u64 	%rd3, [_Z15coo_spmv_kernelPKmS0_PKdS2_Pdm_param_1];
	ld.param.u64 	%rd4, [_Z15coo_spmv_kernelPKmS0_PKdS2_Pdm_param_2];
	ld.param.u64 	%rd5, [_Z15coo_spmv_kernelPKmS0_PKdS2_Pdm_param_3];
	ld.param.u64 	%rd6, [_Z15coo_spmv_kernelPKmS0_PKdS2_Pdm_param_4];
	ld.param.u64 	%rd7, [_Z15coo_spmv_kernelPKmS0_PKdS2_Pdm_param_5];
	mov.u32 	%r1, %ntid.x;
	mov.u32 	%r2, %ctaid.x;
	mov.u32 	%r3, %tid.x;
	mad.lo.s32 	%r4, %r1, %r2, %r3;
	cvt.u64.u32 	%rd1, %r4;
	setp.le.u64 	%p1, %rd7, %rd1;
	@%p1 bra 	$L__BB0_2;
	cvta.to.global.u64 	%rd8, %rd2;
	cvta.to.global.u64 	%rd9, %rd3;
	cvta.to.global.u64 	%rd10, %rd4;
	cvta.to.global.u64 	%rd11, %rd5;
	cvta.to.global.u64 	%rd12, %rd6;
	shl.b64 	%rd13, %rd1, 3;
	add.s64 	%rd14, %rd8, %rd13;
	ld.global.u64 	%rd15, [%rd14];
	add.s64 	%rd16, %rd9, %rd13;
	ld.global.u64 	%rd17, [%rd16];
	add.s64 	%rd18, %rd10, %rd13;
	ld.global.f64 	%fd1, [%rd18];
	shl.b64 	%rd19, %rd15, 3;
	add.s64 	%rd20, %rd12, %rd19;
	shl.b64 	%rd21, %rd17, 3;
	add.s64 	%rd22, %rd11, %rd21;
	ld.global.f64 	%fd2, [%rd22];
	mul.f64 	%fd3, %fd1, %fd2;
	atom.global.add.f64 	%fd4, [%rd20], %fd3;
$L__BB0_2:
	ret;

}


// ===== COMPILED SASS (sm_100) =====

	.target	sm_100

	.elftype	@"ET_EXEC"


//--------------------- .note.nv.tkinfo           --------------------------
	.section	.note.nv.tkinfo,"",@"SHT_NOTE"
	.sectionflags	@"SHF_NOTE_NV_TKINFO"
	.tkinfo
        /*0018*/ 	.word	0x00000002
        /*0030*/ 	.string	""
        /*0030*/ 	.string	"ptxas"
        /*0030*/ 	.string	"Cuda compilation tools, release 13.0, V13.0.88"
        /*0030*/ 	.string	"Build cuda_13.0.r13.0/compiler.36424714_0"
        /*0030*/ 	.string	"-arch sm_100 -m 64 "



//--------------------- .note.nv.cuinfo           --------------------------
	.section	.note.nv.cuinfo,"",@"SHT_NOTE"
	.sectionflags	@"SHF_NOTE_NV_CUINFO"
        /*0018*/ 	.short	0x0002
        /*001a*/ 	.short	0x0064
        /*001c*/ 	.short	0x0082
	.zero		2


//--------------------- .nv.info                  --------------------------
	.section	.nv.info,"",@"SHT_CUDA_INFO"
	.align	4


	//----- nvinfo : EIATTR_REGCOUNT
	.align		4
        /*0000*/ 	.byte	0x04, 0x2f
        /*0002*/ 	.short	(.L_1 - .L_0)
	.align		4
.L_0:
        /*0004*/ 	.word	index@(_Z15coo_spmv_kernelPKmS0_PKdS2_Pdm)
        /*0008*/ 	.word	0x00000010


	//----- nvinfo : EIATTR_FRAME_SIZE
	.align		4
.L_1:
        /*000c*/ 	.byte	0x04, 0x11
        /*000e*/ 	.short	(.L_3 - .L_2)
	.align		4
.L_2:
        /*0010*/ 	.word	index@(_Z15coo_spmv_kernelPKmS0_PKdS2_Pdm)
        /*0014*/ 	.word	0x00000000


	//----- nvinfo : EIATTR_MIN_STACK_SIZE
	.align		4
.L_3:
        /*0018*/ 	.byte	0x04, 0x12
        /*001a*/ 	.short	(.L_5 - .L_4)
	.align		4
.L_4:
        /*001c*/ 	.word	index@(_Z15coo_spmv_kernelPKmS0_PKdS2_Pdm)
        /*0020*/ 	.word	0x00000000
.L_5:


//--------------------- .nv.compat                --------------------------
	.section	.nv.compat,"",@"SHT_CUDA_COMPAT_INFO"
	.align	4
        /*0000*/ 	.byte	0x02, 0x09, 0x00, 0x00, 0x02, 0x02, 0x01, 0x00, 0x02, 0x05, 0x05, 0x00, 0x03, 0x07, 0x01, 0x01
        /*0010*/ 	.byte	0x02, 0x03, 0x00, 0x00, 0x02, 0x06, 0x01, 0x00, 0x04, 0x0b, 0x08, 0x00, 0x01, 0x00, 0x00, 0x00
        /*0020*/ 	.byte	0x00, 0x00, 0x00, 0x00


//--------------------- .nv.info._Z15coo_spmv_kernelPKmS0_PKdS2_Pdm --------------------------
	.section	.nv.info._Z15coo_spmv_kernelPKmS0_PKdS2_Pdm,"",@"SHT_CUDA_INFO"
	.sectionflags	@""
	.align	4


	//----- nvinfo : EIATTR_CUDA_API_VERSION
	.align		4
        /*0000*/ 	.byte	0x04, 0x37
        /*0002*/ 	.short	(.L_7 - .L_6)
.L_6:
        /*0004*/ 	.word	0x00000082


	//----- nvinfo : EIATTR_KPARAM_INFO
	.align		4
.L_7:
        /*0008*/ 	.byte	0x04, 0x17
        /*000a*/ 	.short	(.L_9 - .L_8)
.L_8:
        /*000c*/ 	.word	0x00000000
        /*0010*/ 	.short	0x0005
        /*0012*/ 	.short	0x0028
        /*0014*/ 	.byte	0x00, 0xf0, 0x21, 0x00


	//----- nvinfo : EIATTR_KPARAM_INFO
	.align		4
.L_9:
        /*0018*/ 	.byte	0x04, 0x17
        /*001a*/ 	.short	(.L_11 - .L_10)
.L_10:
        /*001c*/ 	.word	0x00000000
        /*0020*/ 	.short	0x0004
        /*0022*/ 	.short	0x0020
        /*0024*/ 	.byte	0x00, 0xf5, 0x21, 0x00


	//----- nvinfo : EIATTR_KPARAM_INFO
	.align		4
.L_11:
        /*0028*/ 	.byte	0x04, 0x17
        /*002a*/ 	.short	(.L_13 - .L_12)
.L_12:
        /*002c*/ 	.word	0x00000000
        /*0030*/ 	.short	0x0003
        /*0032*/ 	.short	0x0018
        /*0034*/ 	.byte	0x00, 0xf5, 0x21, 0x00


	//----- nvinfo : EIATTR_KPARAM_INFO
	.align		4
.L_13:
        /*0038*/ 	.byte	0x04, 0x17
        /*003a*/ 	.short	(.L_15 - .L_14)
.L_14:
        /*003c*/ 	.word	0x00000000
        /*0040*/ 	.short	0x0002
        /*0042*/ 	.short	0x0010
        /*0044*/ 	.byte	0x00, 0xf5, 0x21, 0x00


	//----- nvinfo : EIATTR_KPARAM_INFO
	.align		4
.L_15:
        /*0048*/ 	.byte	0x04, 0x17
        /*004a*/ 	.short	(.L_17 - .L_16)
.L_16:
        /*004c*/ 	.word	0x00000000
        /*0050*/ 	.short	0x0001
        /*0052*/ 	.short	0x0008
        /*0054*/ 	.byte	0x00, 0xf5, 0x21, 0x00


	//----- nvinfo : EIATTR_KPARAM_INFO
	.align		4
.L_17:
        /*0058*/ 	.byte	0x04, 0x17
        /*005a*/ 	.short	(.L_19 - .L_18)
.L_18:
        /*005c*/ 	.word	0x00000000
        /*0060*/ 	.short	0x0000
        /*0062*/ 	.short	0x0000
        /*0064*/ 	.byte	0x00, 0xf5, 0x21, 0x00


	//----- nvinfo : EIATTR_SPARSE_MMA_MASK
	.align		4
.L_19:
        /*0068*/ 	.byte	0x03, 0x50
        /*006a*/ 	.short	0x0000


	//----- nvinfo : EIATTR_MAXREG_COUNT
	.align		4
        /*006c*/ 	.byte	0x03, 0x1b
        /*006e*/ 	.short	0x00ff


	//----- nvinfo : EIATTR_MERCURY_ISA_VERSION
	.align		4
        /*0070*/ 	.byte	0x03, 0x5f
        /*0072*/ 	.short	0x0101


	//----- nvinfo : EIATTR_VRC_CTA_INIT_COUNT
	.align		4
        /*0074*/ 	.byte	0x02, 0x4a
	.zero		1
	.zero		1


	//----- nvinfo : EIATTR_EXIT_INSTR_OFFSETS
	.align		4
        /*0078*/ 	.byte	0x04, 0x1c
        /*007a*/ 	.short	(.L_21 - .L_20)


	//   ....[0]....
.L_20:
        /*007c*/ 	.word	0x00000080


	//   ....[1]....
        /*0080*/ 	.word	0x000001f0


	//----- nvinfo : EIATTR_CBANK_PARAM_SIZE
	.align		4
.L_21:
        /*0084*/ 	.byte	0x03, 0x19
        /*0086*/ 	.short	0x0030


	//----- nvinfo : EIATTR_PARAM_CBANK
	.align		4
        /*0088*/ 	.byte	0x04, 0x0a
        /*008a*/ 	.short	(.L_23 - .L_22)
	.align		4
.L_22:
        /*008c*/ 	.word	index@(.nv.constant0._Z15coo_spmv_kernelPKmS0_PKdS2_Pdm)
        /*0090*/ 	.short	0x0380
        /*0092*/ 	.short	0x0030


	//----- nvinfo : EIATTR_SW_WAR
	.align		4
.L_23:
        /*0094*/ 	.byte	0x04, 0x36
        /*0096*/ 	.short	(.L_25 - .L_24)
.L_24:
        /*0098*/ 	.word	0x00000008
.L_25:


//--------------------- .nv.callgraph             --------------------------
	.section	.nv.callgraph,"",@"SHT_CUDA_CALLGRAPH"
	.align	4
	.sectionentsize	8
	.align		4
        /*0000*/ 	.word	0x00000000
	.align		4
        /*0004*/ 	.word	0xffffffff
	.align		4
        /*0008*/ 	.word	0x00000000
	.align		4
        /*000c*/ 	.word	0xfffffffe
	.align		4
        /*0010*/ 	.word	0x00000000
	.align		4
        /*0014*/ 	.word	0xfffffffd
	.align		4
        /*0018*/ 	.word	0x00000000
	.align		4
        /*001c*/ 	.word	0xfffffffc


//--------------------- .text._Z15coo_spmv_kernelPKmS0_PKdS2_Pdm --------------------------
	.section	.text._Z15coo_spmv_kernelPKmS0_PKdS2_Pdm,"ax",@progbits
	.align	128
        .global         _Z15coo_spmv_kernelPKmS0_PKdS2_Pdm
        .type           _Z15coo_spmv_kernelPKmS0_PKdS2_Pdm,@function
        .size           _Z15coo_spmv_kernelPKmS0_PKdS2_Pdm,(.L_x_1 - _Z15coo_spmv_kernelPKmS0_PKdS2_Pdm)
        .other          _Z15coo_spmv_kernelPKmS0_PKdS2_Pdm,@"STO_CUDA_ENTRY STV_DEFAULT"
_Z15coo_spmv_kernelPKmS0_PKdS2_Pdm:
.text._Z15coo_spmv_kernelPKmS0_PKdS2_Pdm:
[----:B------:R-:W-:Y:S01]  /*0000*/  LDC R1, c[0x0][0x37c] ;  /* 0x0000df00ff017b82 */ /* 0x000fe20000000800 */
[----:B------:R-:W0:Y:S01]  /*0010*/  S2R R0, SR_CTAID.X ;  /* 0x0000000000007919 */ /* 0x000e220000002500 */
[----:B------:R-:W0:Y:S01]  /*0020*/  LDCU UR4, c[0x0][0x360] ;  /* 0x00006c00ff0477ac */ /* 0x000e220008000800 */
[----:B------:R-:W0:Y:S01]  /*0030*/  S2R R3, SR_TID.X ;  /* 0x0000000000037919 */ /* 0x000e220000002100 */
[----:B------:R-:W1:Y:S01]  /*0040*/  LDCU.64 UR6, c[0x0][0x3a8] ;  /* 0x00007500ff0677ac */ /* 0x000e620008000a00 */
[----:B0-----:R-:W-:-:S05]  /*0050*/  IMAD R0, R0, UR4, R3 ;  /* 0x0000000400007c24 */ /* 0x001fca000f8e0203 */
[----:B-1----:R-:W-:-:S04]  /*0060*/  ISETP.GE.U32.AND P0, PT, R0, UR6, PT ;  /* 0x0000000600007c0c */ /* 0x002fc8000bf06070 */
[----:B------:R-:W-:-:S13]  /*0070*/  ISETP.GE.U32.AND.EX P0, PT, RZ, UR7, PT, P0 ;  /* 0x00000007ff007c0c */ /* 0x000fda000bf06100 */
[----:B------:R-:W-:Y:S05]  /*0080*/  @P0 EXIT ;  /* 0x000000000000094d */ /* 0x000fea0003800000 */
[----:B------:R-:W0:Y:S01]  /*0090*/  LDCU.128 UR8, c[0x0][0x380] ;  /* 0x00007000ff0877ac */ /* 0x000e220008000c00 */
[----:B------:R-:W-:Y:S01]  /*00a0*/  IMAD.SHL.U32 R8, R0, 0x8, RZ ;  /* 0x0000000800087824 */ /* 0x000fe200078e00ff */
[----:B------:R-:W-:Y:S01]  /*00b0*/  SHF.R.U32.HI R0, RZ, 0x1d, R0 ;  /* 0x0000001dff007819 */ /* 0x000fe20000011600 */
[----:B------:R-:W1:Y:S01]  /*00c0*/  LDCU.64 UR4, c[0x0][0x358] ;  /* 0x00006b00ff0477ac */ /* 0x000e620008000a00 */
[----:B------:R-:W2:Y:S01]  /*00d0*/  LDCU.128 UR12, c[0x0][0x390] ;  /* 0x00007200ff0c77ac */ /* 0x000ea20008000c00 */
[----:B------:R-:W3:Y:S01]  /*00e0*/  LDCU.64 UR6, c[0x0][0x3a0] ;  /* 0x00007400ff0677ac */ /* 0x000ee20008000a00 */
[----:B0-----:R-:W-:-:S04]  /*00f0*/  IADD3 R10, P0, PT, R8, UR10, RZ ;  /* 0x0000000a080a7c10 */ /* 0x001fc8000ff1e0ff */
[----:B------:R-:W-:-:S05]  /*0100*/  IADD3.X R11, PT, PT, R0, UR11, RZ, P0, !PT ;  /* 0x0000000b000b7c10 */ /* 0x000fca00087fe4ff */
[----:B-1----:R-:W4:Y:S01]  /*0110*/  LDG.E.64 R2, desc[UR4][R10.64] ;  /* 0x000000040a027981 */ /* 0x002f22000c1e1b00 */
[C---:B--2---:R-:W-:Y:S02]  /*0120*/  IADD3 R12, P1, PT, R8.reuse, UR12, RZ ;  /* 0x0000000c080c7c10 */ /* 0x044fe4000ff3e0ff */
[----:B------:R-:W-:Y:S02]  /*0130*/  IADD3 R8, P0, PT, R8, UR8, RZ ;  /* 0x0000000808087c10 */ /* 0x000fe4000ff1e0ff */
[C---:B------:R-:W-:Y:S02]  /*0140*/  IADD3.X R13, PT, PT, R0.reuse, UR13, RZ, P1, !PT ;  /* 0x0000000d000d7c10 */ /* 0x040fe40008ffe4ff */
[----:B------:R-:W-:-:S03]  /*0150*/  IADD3.X R9, PT, PT, R0, UR9, RZ, P0, !PT ;  /* 0x0000000900097c10 */ /* 0x000fc600087fe4ff */
[----:B------:R-:W2:Y:S01]  /*0160*/  LDG.E.64 R4, desc[UR4][R12.64] ;  /* 0x000000040c047981 */ /* 0x000ea2000c1e1b00 */
[----:B----4-:R-:W-:-:S04]  /*0170*/  LEA R6, P1, R2, UR14, 0x3 ;  /* 0x0000000e02067c11 */ /* 0x010fc8000f8218ff */
[----:B------:R-:W-:Y:S02]  /*0180*/  LEA.HI.X R7, R2, UR15, R3, 0x3, P1 ;  /* 0x0000000f02077c11 */ /* 0x000fe400088f1c03 */
[----:B------:R-:W3:Y:S04]  /*0190*/  LDG.E.64 R2, desc[UR4][R8.64] ;  /* 0x0000000408027981 */ /* 0x000ee8000c1e1b00 */
[----:B------:R-:W2:Y:S01]  /*01a0*/  LDG.E.64 R6, desc[UR4][R6.64] ;  /* 0x0000000406067981 */ /* 0x000ea2000c1e1b00 */
[----:B---3--:R-:W-:Y:S01]  /*01b0*/  LEA R10, P0, R2, UR6, 0x3 ;  /* 0x00000006020a7c11 */ /* 0x008fe2000f8018ff */
[----:B--2---:R-:W-:-:S03]  /*01c0*/  DMUL R4, R4, R6 ;  /* 0x0000000604047228 */ /* 0x004fc60000000000 */
[----:B------:R-:W-:-:S05]  /*01d0*/  LEA.HI.X R11, R2, UR7, R3, 0x3, P0 ;  /* 0x00000007020b7c11 */ /* 0x000fca00080f1c03 */
[----:B------:R-:W-:Y:S01]  /*01e0*/  REDG.E.ADD.F64.RN.STRONG.GPU desc[UR4][R10.64], R4 ;  /* 0x000000040a0079a6 */ /* 0x000fe2000c12ff04 */
[----:B------:R-:W-:Y:S05]  /*01f0*/  EXIT ;  /* 0x000000000000794d */ /* 0x000fea0003800000 */
.L_x_0:
[----:B------:R-:W-:-:S00]  /*0200*/  BRA `(.L_x_0) ;  /* 0xfffffffc00fc7947 */ /* 0x000fc0000383ffff */
[----:B------:R-:W-:-:S00]  /*0210*/  NOP ;  /* 0x0000000000007918 */ /* 0x000fc00000000000 */
        /* <DEDUP_REMOVED lines=14> */
.L_x_1:


//--------------------- .nv.shared.reserved.0     --------------------------
	.section	.nv.shared.reserved.0,"aw",@nobits
	.weak		__nv_reservedSMEM_offset_0_alias
	.size		__nv_reservedSMEM_offset_0_alias, 0, 64
	.other		__nv_reservedSMEM_offset_0_alias,@"STO_CUDA_RESERVED_SHARED STV_DEFAULT"
__nv_reservedSMEM_offset_0_alias:
	.zero		0
	.zero		64


//--------------------- .nv.constant0._Z15coo_spmv_kernelPKmS0_PKdS2_Pdm --------------------------
	.section	.nv.constant0._Z15coo_spmv_kernelPKmS0_PKdS2_Pdm,"a",@progbits
	.sectionflags	@""
	.align	4
.nv.constant0._Z15coo_spmv_kernelPKmS0_PKdS2_Pdm:
	.zero		944


//--------------------- SYMBOLS --------------------------

	.type		.nv.reservedSmem.offset0,@object
	.size		.nv.reservedSmem.offset0,0x4
